//
// Generated by NVIDIA NVVM Compiler
//
// Compiler Build ID: CL-36424714
// Cuda compilation tools, release 13.0, V13.0.88
// Based on NVVM 20.0.0
//

.version 9.0
.target sm_100
.address_size 64

	// .globl	_Z9hiloFinalPi

.visible .entry _Z9hiloFinalPi(
	.param .u64 .ptr .align 1 _Z9hiloFinalPi_param_0
)
{
	.reg .pred 	%p<2>;
	.reg .b32 	%r<6>;
	.reg .b64 	%rd<3>;

	ld.param.u64 	%rd1, [_Z9hiloFinalPi_param_0];
	mov.u32 	%r1, %tid.x;
	setp.eq.s32 	%p1, %r1, 255;
	sub.s32 	%r2, 255, %r1;
	max.u32 	%r3, %r2, 1;
	selp.b32 	%r4, 0, %r3, %p1;
	cvta.to.global.u64 	%rd2, %rd1;
	atom.global.exch.b32 	%r5, [%rd2], %r4;
	ret;

}


// ===== COMPILED SASS (sm_100) =====

	.target	sm_100

	.elftype	@"ET_EXEC"


//--------------------- .note.nv.tkinfo           --------------------------
	.section	.note.nv.tkinfo,"",@"SHT_NOTE"
	.sectionflags	@"SHF_NOTE_NV_TKINFO"
	.tkinfo
        /*0018*/ 	.word	0x00000002
        /*0030*/ 	.string	""
        /*0030*/ 	.string	"ptxas"
        /*0030*/ 	.string	"Cuda compilation tools, release 13.0, V13.0.88"
        /*0030*/ 	.string	"Build cuda_13.0.r13.0/compiler.36424714_0"
        /*0030*/ 	.string	"-arch sm_100 -m 64 "



//--------------------- .note.nv.cuinfo           --------------------------
	.section	.note.nv.cuinfo,"",@"SHT_NOTE"
	.sectionflags	@"SHF_NOTE_NV_CUINFO"
        /*0018*/ 	.short	0x0002
        /*001a*/ 	.short	0x0064
        /*001c*/ 	.short	0x0082
	.zero		2


//--------------------- .nv.info                  --------------------------
	.section	.nv.info,"",@"SHT_CUDA_INFO"
	.align	4


	//----- nvinfo : EIATTR_REGCOUNT
	.align		4
        /*0000*/ 	.byte	0x04, 0x2f
        /*0002*/ 	.short	(.L_1 - .L_0)
	.align		4
.L_0:
        /*0004*/ 	.word	index@(_Z9hiloFinalPi)
        /*0008*/ 	.word	0x00000008


	//----- nvinfo : EIATTR_FRAME_SIZE
	.align		4
.L_1:
        /*000c*/ 	.byte	0x04, 0x11
        /*000e*/ 	.short	(.L_3 - .L_2)
	.align		4
.L_2:
        /*0010*/ 	.word	index@(_Z9hiloFinalPi)
        /*0014*/ 	.word	0x00000000


	//----- nvinfo : EIATTR_MIN_STACK_SIZE
	.align		4
.L_3:
        /*0018*/ 	.byte	0x04, 0x12
        /*001a*/ 	.short	(.L_5 - .L_4)
	.align		4
.L_4:
        /*001c*/ 	.word	index@(_Z9hiloFinalPi)
        /*0020*/ 	.word	0x00000000
.L_5:


//--------------------- .nv.compat                --------------------------
	.section	.nv.compat,"",@"SHT_CUDA_COMPAT_INFO"
	.align	4
        /*0000*/ 	.byte	0x02, 0x09, 0x00, 0x00, 0x02, 0x02, 0x01, 0x00, 0x02, 0x05, 0x05, 0x00, 0x03, 0x07, 0x01, 0x01
        /*0010*/ 	.byte	0x02, 0x03, 0x00, 0x00, 0x02, 0x06, 0x01, 0x00, 0x04, 0x0b, 0x08, 0x00, 0x09, 0x00, 0x00, 0x00
        /*0020*/ 	.byte	0x00, 0x00, 0x00, 0x00


//--------------------- .nv.info._Z9hiloFinalPi   --------------------------
	.section	.nv.info._Z9hiloFinalPi,"",@"SHT_CUDA_INFO"
	.sectionflags	@""
	.align	4


	//----- nvinfo : EIATTR_CUDA_API_VERSION
	.align		4
        /*0000*/ 	.byte	0x04, 0x37
        /*0002*/ 	.short	(.L_7 - .L_6)
.L_6:
        /*0004*/ 	.word	0x00000082


	//----- nvinfo : EIATTR_KPARAM_INFO
	.align		4
.L_7:
        /*0008*/ 	.byte	0x04, 0x17
        /*000a*/ 	.short	(.L_9 - .L_8)
.L_8:
        /*000c*/ 	.word	0x00000000
        /*0010*/ 	.short	0x0000
        /*0012*/ 	.short	0x0000
        /*0014*/ 	.byte	0x00, 0xf5, 0x21, 0x00


	//----- nvinfo : EIATTR_SPARSE_MMA_MASK
	.align		4
.L_9:
        /*0018*/ 	.byte	0x03, 0x50
        /*001a*/ 	.short	0x0000


	//----- nvinfo : EIATTR_MAXREG_COUNT
	.align		4
        /*001c*/ 	.byte	0x03, 0x1b
        /*001e*/ 	.short	0x00ff


	//----- nvinfo : EIATTR_MERCURY_ISA_VERSION
	.align		4
        /*0020*/ 	.byte	0x03, 0x5f
        /*0022*/ 	.short	0x0101


	//----- nvinfo : EIATTR_VRC_CTA_INIT_COUNT
	.align		4
        /*0024*/ 	.byte	0x02, 0x4a
	.zero		1
	.zero		1


	//----- nvinfo : EIATTR_EXIT_INSTR_OFFSETS
	.align		4
        /*0028*/ 	.byte	0x04, 0x1c
        /*002a*/ 	.short	(.L_11 - .L_10)


	//   ....[0]....
.L_10:
        /*002c*/ 	.word	0x000000a0


	//----- nvinfo : EIATTR_CBANK_PARAM_SIZE
	.align		4
.L_11:
        /*0030*/ 	.byte	0x03, 0x19
        /*0032*/ 	.short	0x0008


	//----- nvinfo : EIATTR_PARAM_CBANK
	.align		4
        /*0034*/ 	.byte	0x04, 0x0a
        /*0036*/ 	.short	(.L_13 - .L_12)
	.align		4
.L_12:
        /*0038*/ 	.word	index@(.nv.constant0._Z9hiloFinalPi)
        /*003c*/ 	.short	0x0380
        /*003e*/ 	.short	0x0008


	//----- nvinfo : EIATTR_SW_WAR
	.align		4
.L_13:
        /*0040*/ 	.byte	0x04, 0x36
        /*0042*/ 	.short	(.L_15 - .L_14)
.L_14:
        /*0044*/ 	.word	0x00000008
.L_15:


//--------------------- .nv.callgraph             --------------------------
	.section	.nv.callgraph,"",@"SHT_CUDA_CALLGRAPH"
	.align	4
	.sectionentsize	8
	.align		4
        /*0000*/ 	.word	0x00000000
	.align		4
        /*0004*/ 	.word	0xffffffff
	.align		4
        /*0008*/ 	.word	0x00000000
	.align		4
        /*000c*/ 	.word	0xfffffffe
	.align		4
        /*0010*/ 	.word	0x00000000
	.align		4
        /*0014*/ 	.word	0xfffffffd
	.align		4
        /*0018*/ 	.word	0x00000000
	.align		4
        /*001c*/ 	.word	0xfffffffc


//--------------------- .text._Z9hiloFinalPi      --------------------------
	.section	.text._Z9hiloFinalPi,"ax",@progbits
	.align	128
        .global         _Z9hiloFinalPi
        .type           _Z9hiloFinalPi,@function
        .size           _Z9hiloFinalPi,(.L_x_1 - _Z9hiloFinalPi)
        .other          _Z9hiloFinalPi,@"STO_CUDA_ENTRY STV_DEFAULT"
_Z9hiloFinalPi:
.text._Z9hiloFinalPi:
[----:B------:R-:W-:Y:S01]  /*0000*/  LDC R1, c[0x0][0x37c] ;  /* 0x0000df00ff017b82 */ /* 0x000fe20000000800 */
[----:B------:R-:W0:Y:S07]  /*0010*/  S2R R4, SR_TID.X ;  /* 0x0000000000047919 */ /* 0x000e2e0000002100 */
[----:B------:R-:W1:Y:S01]  /*0020*/  LDC.64 R2, c[0x0][0x380] ;  /* 0x0000e000ff027b82 */ /* 0x000e620000000a00 */
[----:B------:R-:W1:Y:S01]  /*0030*/  LDCU.64 UR4, c[0x0][0x358] ;  /* 0x00006b00ff0477ac */ /* 0x000e620008000a00 */
[----:B------:R-:W-:-:S02]  /*0040*/  IMAD.MOV.U32 R5, RZ, RZ, 0xff ;  /* 0x000000ffff057424 */ /* 0x000fc400078e00ff */
[----:B0-----:R-:W-:Y:S01]  /*0050*/  IMAD.MOV R0, RZ, RZ, -R4 ;  /* 0x000000ffff007224 */ /* 0x001fe200078e0a04 */
[----:B------:R-:W-:-:S04]  /*0060*/  ISETP.NE.AND P0, PT, R4, 0xff, PT ;  /* 0x000000ff0400780c */ /* 0x000fc80003f05270 */
[----:B------:R-:W-:-:S04]  /*0070*/  VIADDMNMX.U32 R0, R0, R5, 0x1, !PT ;  /* 0x0000000100007446 */ /* 0x000fc80007800005 */
[----:B------:R-:W-:-:S05]  /*0080*/  SEL R5, R0, RZ, P0 ;  /* 0x000000ff00057207 */ /* 0x000fca0000000000 */
[----:B-1----:R-:W-:Y:S01]  /*0090*/  ATOMG.E.EXCH.STRONG.GPU PT, RZ, desc[UR4][R2.64], R5 ;  /* 0x8000000502ff79a8 */ /* 0x002fe2000c1ef104 */
[----:B------:R-:W-:Y:S05]  /*00a0*/  EXIT ;  /* 0x000000000000794d */ /* 0x000fea0003800000 */
.L_x_0:
[----:B------:R-:W-:-:S00]  /*00b0*/  BRA `(.L_x_0) ;  /* 0xfffffffc00fc7947 */ /* 0x000fc0000383ffff */
[----:B------:R-:W-:-:S00]  /*00c0*/  NOP ;  /* 0x0000000000007918 */ /* 0x000fc00000000000 */
        /* <DEDUP_REMOVED lines=11> */
.L_x_1:


//--------------------- .nv.shared.reserved.0     --------------------------
	.section	.nv.shared.reserved.0,"aw",@nobits
	.weak		__nv_reservedSMEM_offset_0_alias
	.size		__nv_reservedSMEM_offset_0_alias, 0, 64
	.other		__nv_reservedSMEM_offset_0_alias,@"STO_CUDA_RESERVED_SHARED STV_DEFAULT"
__nv_reservedSMEM_offset_0_alias:
	.zero		0
	.zero		64


//--------------------- .nv.constant0._Z9hiloFinalPi --------------------------
	.section	.nv.constant0._Z9hiloFinalPi,"a",@progbits
	.sectionflags	@""
	.align	4
.nv.constant0._Z9hiloFinalPi:
	.zero		904


//--------------------- SYMBOLS --------------------------

	.type		.nv.reservedSmem.offset0,@object
	.size		.nv.reservedSmem.offset0,0x4
